//
// Generated by NVIDIA NVVM Compiler
//
// Compiler Build ID: CL-36424714
// Cuda compilation tools, release 13.0, V13.0.88
// Based on NVVM 20.0.0
//

.version 9.0
.target sm_100
.address_size 64

	// .globl	_Z10vector_addPKfS0_Pfm

.visible .entry _Z10vector_addPKfS0_Pfm(
	.param .u64 .ptr .align 1 _Z10vector_addPKfS0_Pfm_param_0,
	.param .u64 .ptr .align 1 _Z10vector_addPKfS0_Pfm_param_1,
	.param .u64 .ptr .align 1 _Z10vector_addPKfS0_Pfm_param_2,
	.param .u64 _Z10vector_addPKfS0_Pfm_param_3
)
{
	.reg .pred 	%p<2>;
	.reg .b32 	%r<5>;
	.reg .b32 	%f<4>;
	.reg .b64 	%rd<13>;

	ld.param.u64 	%rd2, [_Z10vector_addPKfS0_Pfm_param_0];
	ld.param.u64 	%rd3, [_Z10vector_addPKfS0_Pfm_param_1];
	ld.param.u64 	%rd4, [_Z10vector_addPKfS0_Pfm_param_2];
	ld.param.u64 	%rd5, [_Z10vector_addPKfS0_Pfm_param_3];
	mov.u32 	%r1, %ctaid.x;
	mov.u32 	%r2, %ntid.x;
	mov.u32 	%r3, %tid.x;
	mad.lo.s32 	%r4, %r1, %r2, %r3;
	cvt.s64.s32 	%rd1, %r4;
	setp.le.u64 	%p1, %rd5, %rd1;
	@%p1 bra 	$L__BB0_2;
	cvta.to.global.u64 	%rd6, %rd2;
	cvta.to.global.u64 	%rd7, %rd3;
	cvta.to.global.u64 	%rd8, %rd4;
	shl.b64 	%rd9, %rd1, 2;
	add.s64 	%rd10, %rd6, %rd9;
	ld.global.f32 	%f1, [%rd10];
	add.s64 	%rd11, %rd7, %rd9;
	ld.global.f32 	%f2, [%rd11];
	sub.f32 	%f3, %f1, %f2;
	add.s64 	%rd12, %rd8, %rd9;
	st.global.f32 	[%rd12], %f3;
$L__BB0_2:
	ret;

}


// ===== COMPILED SASS (sm_100) =====

	.target	sm_100

	.elftype	@"ET_EXEC"


//--------------------- .note.nv.tkinfo           --------------------------
	.section	.note.nv.tkinfo,"",@"SHT_NOTE"
	.sectionflags	@"SHF_NOTE_NV_TKINFO"
	.tkinfo
        /*0018*/ 	.word	0x00000002
        /*0030*/ 	.string	""
        /*0030*/ 	.string	"ptxas"
        /*0030*/ 	.string	"Cuda compilation tools, release 13.0, V13.0.88"
        /*0030*/ 	.string	"Build cuda_13.0.r13.0/compiler.36424714_0"
        /*0030*/ 	.string	"-arch sm_100 -m 64 "



//--------------------- .note.nv.cuinfo           --------------------------
	.section	.note.nv.cuinfo,"",@"SHT_NOTE"
	.sectionflags	@"SHF_NOTE_NV_CUINFO"
        /*0018*/ 	.short	0x0002
        /*001a*/ 	.short	0x0064
        /*001c*/ 	.short	0x0082
	.zero		2


//--------------------- .nv.info                  --------------------------
	.section	.nv.info,"",@"SHT_CUDA_INFO"
	.align	4


	//----- nvinfo : EIATTR_REGCOUNT
	.align		4
        /*0000*/ 	.byte	0x04, 0x2f
        /*0002*/ 	.short	(.L_1 - .L_0)
	.align		4
.L_0:
        /*0004*/ 	.word	index@(_Z10vector_addPKfS0_Pfm)
        /*0008*/ 	.word	0x0000000c


	//----- nvinfo : EIATTR_FRAME_SIZE
	.align		4
.L_1:
        /*000c*/ 	.byte	0x04, 0x11
        /*000e*/ 	.short	(.L_3 - .L_2)
	.align		4
.L_2:
        /*0010*/ 	.word	index@(_Z10vector_addPKfS0_Pfm)
        /*0014*/ 	.word	0x00000000


	//----- nvinfo : EIATTR_MIN_STACK_SIZE
	.align		4
.L_3:
        /*0018*/ 	.byte	0x04, 0x12
        /*001a*/ 	.short	(.L_5 - .L_4)
	.align		4
.L_4:
        /*001c*/ 	.word	index@(_Z10vector_addPKfS0_Pfm)
        /*0020*/ 	.word	0x00000000
.L_5:


//--------------------- .nv.compat                --------------------------
	.section	.nv.compat,"",@"SHT_CUDA_COMPAT_INFO"
	.align	4
        /*0000*/ 	.byte	0x02, 0x09, 0x00, 0x00, 0x02, 0x02, 0x01, 0x00, 0x02, 0x05, 0x05, 0x00, 0x03, 0x07, 0x01, 0x01
        /*0010*/ 	.byte	0x02, 0x03, 0x00, 0x00, 0x02, 0x06, 0x01, 0x00, 0x04, 0x0b, 0x08, 0x00, 0x09, 0x00, 0x00, 0x00
        /*0020*/ 	.byte	0x00, 0x00, 0x00, 0x00


//--------------------- .nv.info._Z10vector_addPKfS0_Pfm --------------------------
	.section	.nv.info._Z10vector_addPKfS0_Pfm,"",@"SHT_CUDA_INFO"
	.sectionflags	@""
	.align	4


	//----- nvinfo : EIATTR_CUDA_API_VERSION
	.align		4
        /*0000*/ 	.byte	0x04, 0x37
        /*0002*/ 	.short	(.L_7 - .L_6)
.L_6:
        /*0004*/ 	.word	0x00000082


	//----- nvinfo : EIATTR_KPARAM_INFO
	.align		4
.L_7:
        /*0008*/ 	.byte	0x04, 0x17
        /*000a*/ 	.short	(.L_9 - .L_8)
.L_8:
        /*000c*/ 	.word	0x00000000
        /*0010*/ 	.short	0x0003
        /*0012*/ 	.short	0x0018
        /*0014*/ 	.byte	0x00, 0xf0, 0x21, 0x00


	//----- nvinfo : EIATTR_KPARAM_INFO
	.align		4
.L_9:
        /*0018*/ 	.byte	0x04, 0x17
        /*001a*/ 	.short	(.L_11 - .L_10)
.L_10:
        /*001c*/ 	.word	0x00000000
        /*0020*/ 	.short	0x0002
        /*0022*/ 	.short	0x0010
        /*0024*/ 	.byte	0x00, 0xf5, 0x21, 0x00


	//----- nvinfo : EIATTR_KPARAM_INFO
	.align		4
.L_11:
        /*0028*/ 	.byte	0x04, 0x17
        /*002a*/ 	.short	(.L_13 - .L_12)
.L_12:
        /*002c*/ 	.word	0x00000000
        /*0030*/ 	.short	0x0001
        /*0032*/ 	.short	0x0008
        /*0034*/ 	.byte	0x00, 0xf5, 0x21, 0x00


	//----- nvinfo : EIATTR_KPARAM_INFO
	.align		4
.L_13:
        /*0038*/ 	.byte	0x04, 0x17
        /*003a*/ 	.short	(.L_15 - .L_14)
.L_14:
        /*003c*/ 	.word	0x00000000
        /*0040*/ 	.short	0x0000
        /*0042*/ 	.short	0x0000
        /*0044*/ 	.byte	0x00, 0xf5, 0x21, 0x00


	//----- nvinfo : EIATTR_SPARSE_MMA_MASK
	.align		4
.L_15:
        /*0048*/ 	.byte	0x03, 0x50
        /*004a*/ 	.short	0x0000


	//----- nvinfo : EIATTR_MAXREG_COUNT
	.align		4
        /*004c*/ 	.byte	0x03, 0x1b
        /*004e*/ 	.short	0x00ff


	//----- nvinfo : EIATTR_MERCURY_ISA_VERSION
	.align		4
        /*0050*/ 	.byte	0x03, 0x5f
        /*0052*/ 	.short	0x0101


	//----- nvinfo : EIATTR_VRC_CTA_INIT_COUNT
	.align		4
        /*0054*/ 	.byte	0x02, 0x4a
	.zero		1
	.zero		1


	//----- nvinfo : EIATTR_EXIT_INSTR_OFFSETS
	.align		4
        /*0058*/ 	.byte	0x04, 0x1c
        /*005a*/ 	.short	(.L_17 - .L_16)


	//   ....[0]....
.L_16:
        /*005c*/ 	.word	0x00000090


	//   ....[1]....
        /*0060*/ 	.word	0x00000190


	//----- nvinfo : EIATTR_CBANK_PARAM_SIZE
	.align		4
.L_17:
        /*0064*/ 	.byte	0x03, 0x19
        /*0066*/ 	.short	0x0020


	//----- nvinfo : EIATTR_PARAM_CBANK
	.align		4
        /*0068*/ 	.byte	0x04, 0x0a
        /*006a*/ 	.short	(.L_19 - .L_18)
	.align		4
.L_18:
        /*006c*/ 	.word	index@(.nv.constant0._Z10vector_addPKfS0_Pfm)
        /*0070*/ 	.short	0x0380
        /*0072*/ 	.short	0x0020


	//----- nvinfo : EIATTR_SW_WAR
	.align		4
.L_19:
        /*0074*/ 	.byte	0x04, 0x36
        /*0076*/ 	.short	(.L_21 - .L_20)
.L_20:
        /*0078*/ 	.word	0x00000008
.L_21:


//--------------------- .nv.callgraph             --------------------------
	.section	.nv.callgraph,"",@"SHT_CUDA_CALLGRAPH"
	.align	4
	.sectionentsize	8
	.align		4
        /*0000*/ 	.word	0x00000000
	.align		4
        /*0004*/ 	.word	0xffffffff
	.align		4
        /*0008*/ 	.word	0x00000000
	.align		4
        /*000c*/ 	.word	0xfffffffe
	.align		4
        /*0010*/ 	.word	0x00000000
	.align		4
        /*0014*/ 	.word	0xfffffffd
	.align		4
        /*0018*/ 	.word	0x00000000
	.align		4
        /*001c*/ 	.word	0xfffffffc


//--------------------- .text._Z10vector_addPKfS0_Pfm --------------------------
	.section	.text._Z10vector_addPKfS0_Pfm,"ax",@progbits
	.align	128
        .global         _Z10vector_addPKfS0_Pfm
        .type           _Z10vector_addPKfS0_Pfm,@function
        .size           _Z10vector_addPKfS0_Pfm,(.L_x_1 - _Z10vector_addPKfS0_Pfm)
        .other          _Z10vector_addPKfS0_Pfm,@"STO_CUDA_ENTRY STV_DEFAULT"
_Z10vector_addPKfS0_Pfm:
.text._Z10vector_addPKfS0_Pfm:
[----:B------:R-:W-:Y:S01]  /*0000*/  LDC R1, c[0x0][0x37c] ;  /* 0x0000df00ff017b82 */ /* 0x000fe20000000800 */
[----:B------:R-:W0:Y:S07]  /*0010*/  S2R R3, SR_TID.X ;  /* 0x0000000000037919 */ /* 0x000e2e0000002100 */
[----:B------:R-:W0:Y:S01]  /*0020*/  S2UR UR4, SR_CTAID.X ;  /* 0x00000000000479c3 */ /* 0x000e220000002500 */
[----:B------:R-:W1:Y:S07]  /*0030*/  LDCU.64 UR6, c[0x0][0x398] ;  /* 0x00007300ff0677ac */ /* 0x000e6e0008000a00 */
[----:B------:R-:W0:Y:S02]  /*0040*/  LDC R0, c[0x0][0x360] ;  /* 0x0000d800ff007b82 */ /* 0x000e240000000800 */
[----:B0-----:R-:W-:-:S05]  /*0050*/  IMAD R0, R0, UR4, R3 ;  /* 0x0000000400007c24 */ /* 0x001fca000f8e0203 */
[----:B-1----:R-:W-:Y:S02]  /*0060*/  ISETP.GE.U32.AND P0, PT, R0, UR6, PT ;  /* 0x0000000600007c0c */ /* 0x002fe4000bf06070 */
[----:B------:R-:W-:-:S04]  /*0070*/  SHF.R.S32.HI R3, RZ, 0x1f, R0 ;  /* 0x0000001fff037819 */ /* 0x000fc80000011400 */
[----:B------:R-:W-:-:S13]  /*0080*/  ISETP.GE.U32.AND.EX P0, PT, R3, UR7, PT, P0 ;  /* 0x0000000703007c0c */ /* 0x000fda000bf06100 */
[----:B------:R-:W-:Y:S05]  /*0090*/  @P0 EXIT ;  /* 0x000000000000094d */ /* 0x000fea0003800000 */
[----:B------:R-:W0:Y:S01]  /*00a0*/  LDCU.128 UR8, c[0x0][0x380] ;  /* 0x00007000ff0877ac */ /* 0x000e220008000c00 */
[C---:B------:R-:W-:Y:S01]  /*00b0*/  IMAD.SHL.U32 R6, R0.reuse, 0x4, RZ ;  /* 0x0000000400067824 */ /* 0x040fe200078e00ff */
[----:B------:R-:W-:Y:S01]  /*00c0*/  SHF.L.U64.HI R0, R0, 0x2, R3 ;  /* 0x0000000200007819 */ /* 0x000fe20000010203 */
[----:B------:R-:W1:Y:S01]  /*00d0*/  LDCU.64 UR4, c[0x0][0x358] ;  /* 0x00006b00ff0477ac */ /* 0x000e620008000a00 */
[----:B------:R-:W2:Y:S02]  /*00e0*/  LDCU.64 UR6, c[0x0][0x390] ;  /* 0x00007200ff0677ac */ /* 0x000ea40008000a00 */
[C---:B0-----:R-:W-:Y:S02]  /*00f0*/  IADD3 R4, P1, PT, R6.reuse, UR10, RZ ;  /* 0x0000000a06047c10 */ /* 0x041fe4000ff3e0ff */
[----:B------:R-:W-:Y:S02]  /*0100*/  IADD3 R2, P0, PT, R6, UR8, RZ ;  /* 0x0000000806027c10 */ /* 0x000fe4000ff1e0ff */
[----:B------:R-:W-:-:S02]  /*0110*/  IADD3.X R5, PT, PT, R0, UR11, RZ, P1, !PT ;  /* 0x0000000b00057c10 */ /* 0x000fc40008ffe4ff */
[----:B------:R-:W-:-:S04]  /*0120*/  IADD3.X R3, PT, PT, R0, UR9, RZ, P0, !PT ;  /* 0x0000000900037c10 */ /* 0x000fc800087fe4ff */
[----:B-1----:R-:W3:Y:S04]  /*0130*/  LDG.E R5, desc[UR4][R4.64] ;  /* 0x0000000404057981 */ /* 0x002ee8000c1e1900 */
[----:B------:R-:W3:Y:S01]  /*0140*/  LDG.E R2, desc[UR4][R2.64] ;  /* 0x0000000402027981 */ /* 0x000ee2000c1e1900 */
[----:B--2---:R-:W-:-:S04]  /*0150*/  IADD3 R6, P0, PT, R6, UR6, RZ ;  /* 0x0000000606067c10 */ /* 0x004fc8000ff1e0ff */
[----:B------:R-:W-:Y:S01]  /*0160*/  IADD3.X R7, PT, PT, R0, UR7, RZ, P0, !PT ;  /* 0x0000000700077c10 */ /* 0x000fe200087fe4ff */
[----:B---3--:R-:W-:-:S05]  /*0170*/  FADD R9, R2, -R5 ;  /* 0x8000000502097221 */ /* 0x008fca0000000000 */
[----:B------:R-:W-:Y:S01]  /*0180*/  STG.E desc[UR4][R6.64], R9 ;  /* 0x0000000906007986 */ /* 0x000fe2000c101904 */
[----:B------:R-:W-:Y:S05]  /*0190*/  EXIT ;  /* 0x000000000000794d */ /* 0x000fea0003800000 */
.L_x_0:
[----:B------:R-:W-:-:S00]  /*01a0*/  BRA `(.L_x_0) ;  /* 0xfffffffc00fc7947 */ /* 0x000fc0000383ffff */
[----:B------:R-:W-:-:S00]  /*01b0*/  NOP ;  /* 0x0000000000007918 */ /* 0x000fc00000000000 */
        /* <DEDUP_REMOVED lines=12> */
.L_x_1:


//--------------------- .nv.shared.reserved.0     --------------------------
	.section	.nv.shared.reserved.0,"aw",@nobits
	.weak		__nv_reservedSMEM_offset_0_alias
	.size		__nv_reservedSMEM_offset_0_alias, 0, 64
	.other		__nv_reservedSMEM_offset_0_alias,@"STO_CUDA_RESERVED_SHARED STV_DEFAULT"
__nv_reservedSMEM_offset_0_alias:
	.zero		0
	.zero		64


//--------------------- .nv.constant0._Z10vector_addPKfS0_Pfm --------------------------
	.section	.nv.constant0._Z10vector_addPKfS0_Pfm,"a",@progbits
	.sectionflags	@""
	.align	4
.nv.constant0._Z10vector_addPKfS0_Pfm:
	.zero		928


//--------------------- SYMBOLS --------------------------

	.type		.nv.reservedSmem.offset0,@object
	.size		.nv.reservedSmem.offset0,0x4
